//
// Generated by NVIDIA NVVM Compiler
//
// Compiler Build ID: CL-36424714
// Cuda compilation tools, release 13.0, V13.0.88
// Based on NVVM 20.0.0
//

.version 9.0
.target sm_100
.address_size 64

	// .globl	_Z21mult_matrix_by_vectorPfS_S_i

.visible .entry _Z21mult_matrix_by_vectorPfS_S_i(
	.param .u64 .ptr .align 1 _Z21mult_matrix_by_vectorPfS_S_i_param_0,
	.param .u64 .ptr .align 1 _Z21mult_matrix_by_vectorPfS_S_i_param_1,
	.param .u64 .ptr .align 1 _Z21mult_matrix_by_vectorPfS_S_i_param_2,
	.param .u32 _Z21mult_matrix_by_vectorPfS_S_i_param_3
)
{
	.reg .pred 	%p<11>;
	.reg .b32 	%r<37>;
	.reg .b32 	%f<112>;
	.reg .b64 	%rd<31>;

	ld.param.u64 	%rd11, [_Z21mult_matrix_by_vectorPfS_S_i_param_0];
	ld.param.u64 	%rd12, [_Z21mult_matrix_by_vectorPfS_S_i_param_1];
	ld.param.u64 	%rd10, [_Z21mult_matrix_by_vectorPfS_S_i_param_2];
	ld.param.u32 	%r23, [_Z21mult_matrix_by_vectorPfS_S_i_param_3];
	cvta.to.global.u64 	%rd1, %rd12;
	cvta.to.global.u64 	%rd2, %rd11;
	mov.u32 	%r24, %ctaid.x;
	mov.u32 	%r25, %ntid.x;
	mov.u32 	%r26, %tid.x;
	mad.lo.s32 	%r1, %r24, %r25, %r26;
	setp.ge.s32 	%p1, %r1, %r23;
	@%p1 bra 	$L__BB0_15;
	setp.lt.s32 	%p2, %r23, 1;
	mov.f32 	%f111, 0f00000000;
	@%p2 bra 	$L__BB0_14;
	mul.lo.s32 	%r2, %r23, %r1;
	and.b32  	%r3, %r23, 15;
	setp.lt.u32 	%p3, %r23, 16;
	mov.f32 	%f111, 0f00000000;
	mov.b32 	%r33, 0;
	@%p3 bra 	$L__BB0_5;
	and.b32  	%r33, %r23, 2147483632;
	neg.s32 	%r31, %r33;
	add.s64 	%rd3, %rd2, 32;
	add.s64 	%rd29, %rd1, 32;
	mov.f32 	%f111, 0f00000000;
	mov.u32 	%r30, %r2;
$L__BB0_4:
	.pragma "nounroll";
	mul.wide.s32 	%rd13, %r30, 4;
	add.s64 	%rd14, %rd3, %rd13;
	ld.global.f32 	%f18, [%rd14+-32];
	ld.global.f32 	%f19, [%rd29+-32];
	fma.rn.f32 	%f20, %f18, %f19, %f111;
	ld.global.f32 	%f21, [%rd14+-28];
	ld.global.f32 	%f22, [%rd29+-28];
	fma.rn.f32 	%f23, %f21, %f22, %f20;
	ld.global.f32 	%f24, [%rd14+-24];
	ld.global.f32 	%f25, [%rd29+-24];
	fma.rn.f32 	%f26, %f24, %f25, %f23;
	ld.global.f32 	%f27, [%rd14+-20];
	ld.global.f32 	%f28, [%rd29+-20];
	fma.rn.f32 	%f29, %f27, %f28, %f26;
	ld.global.f32 	%f30, [%rd14+-16];
	ld.global.f32 	%f31, [%rd29+-16];
	fma.rn.f32 	%f32, %f30, %f31, %f29;
	ld.global.f32 	%f33, [%rd14+-12];
	ld.global.f32 	%f34, [%rd29+-12];
	fma.rn.f32 	%f35, %f33, %f34, %f32;
	ld.global.f32 	%f36, [%rd14+-8];
	ld.global.f32 	%f37, [%rd29+-8];
	fma.rn.f32 	%f38, %f36, %f37, %f35;
	ld.global.f32 	%f39, [%rd14+-4];
	ld.global.f32 	%f40, [%rd29+-4];
	fma.rn.f32 	%f41, %f39, %f40, %f38;
	ld.global.f32 	%f42, [%rd14];
	ld.global.f32 	%f43, [%rd29];
	fma.rn.f32 	%f44, %f42, %f43, %f41;
	ld.global.f32 	%f45, [%rd14+4];
	ld.global.f32 	%f46, [%rd29+4];
	fma.rn.f32 	%f47, %f45, %f46, %f44;
	ld.global.f32 	%f48, [%rd14+8];
	ld.global.f32 	%f49, [%rd29+8];
	fma.rn.f32 	%f50, %f48, %f49, %f47;
	ld.global.f32 	%f51, [%rd14+12];
	ld.global.f32 	%f52, [%rd29+12];
	fma.rn.f32 	%f53, %f51, %f52, %f50;
	ld.global.f32 	%f54, [%rd14+16];
	ld.global.f32 	%f55, [%rd29+16];
	fma.rn.f32 	%f56, %f54, %f55, %f53;
	ld.global.f32 	%f57, [%rd14+20];
	ld.global.f32 	%f58, [%rd29+20];
	fma.rn.f32 	%f59, %f57, %f58, %f56;
	ld.global.f32 	%f60, [%rd14+24];
	ld.global.f32 	%f61, [%rd29+24];
	fma.rn.f32 	%f62, %f60, %f61, %f59;
	ld.global.f32 	%f63, [%rd14+28];
	ld.global.f32 	%f64, [%rd29+28];
	fma.rn.f32 	%f111, %f63, %f64, %f62;
	add.s32 	%r31, %r31, 16;
	add.s32 	%r30, %r30, 16;
	add.s64 	%rd29, %rd29, 64;
	setp.ne.s32 	%p4, %r31, 0;
	@%p4 bra 	$L__BB0_4;
$L__BB0_5:
	setp.eq.s32 	%p5, %r3, 0;
	@%p5 bra 	$L__BB0_14;
	and.b32  	%r11, %r23, 7;
	setp.lt.u32 	%p6, %r3, 8;
	@%p6 bra 	$L__BB0_8;
	add.s32 	%r28, %r33, %r2;
	mul.wide.s32 	%rd15, %r28, 4;
	add.s64 	%rd16, %rd2, %rd15;
	ld.global.f32 	%f66, [%rd16];
	mul.wide.u32 	%rd17, %r33, 4;
	add.s64 	%rd18, %rd1, %rd17;
	ld.global.f32 	%f67, [%rd18];
	fma.rn.f32 	%f68, %f66, %f67, %f111;
	ld.global.f32 	%f69, [%rd16+4];
	ld.global.f32 	%f70, [%rd18+4];
	fma.rn.f32 	%f71, %f69, %f70, %f68;
	ld.global.f32 	%f72, [%rd16+8];
	ld.global.f32 	%f73, [%rd18+8];
	fma.rn.f32 	%f74, %f72, %f73, %f71;
	ld.global.f32 	%f75, [%rd16+12];
	ld.global.f32 	%f76, [%rd18+12];
	fma.rn.f32 	%f77, %f75, %f76, %f74;
	ld.global.f32 	%f78, [%rd16+16];
	ld.global.f32 	%f79, [%rd18+16];
	fma.rn.f32 	%f80, %f78, %f79, %f77;
	ld.global.f32 	%f81, [%rd16+20];
	ld.global.f32 	%f82, [%rd18+20];
	fma.rn.f32 	%f83, %f81, %f82, %f80;
	ld.global.f32 	%f84, [%rd16+24];
	ld.global.f32 	%f85, [%rd18+24];
	fma.rn.f32 	%f86, %f84, %f85, %f83;
	ld.global.f32 	%f87, [%rd16+28];
	ld.global.f32 	%f88, [%rd18+28];
	fma.rn.f32 	%f111, %f87, %f88, %f86;
	add.s32 	%r33, %r33, 8;
$L__BB0_8:
	setp.eq.s32 	%p7, %r11, 0;
	@%p7 bra 	$L__BB0_14;
	and.b32  	%r14, %r23, 3;
	setp.lt.u32 	%p8, %r11, 4;
	@%p8 bra 	$L__BB0_11;
	add.s32 	%r29, %r33, %r2;
	mul.wide.s32 	%rd19, %r29, 4;
	add.s64 	%rd20, %rd2, %rd19;
	ld.global.f32 	%f90, [%rd20];
	mul.wide.u32 	%rd21, %r33, 4;
	add.s64 	%rd22, %rd1, %rd21;
	ld.global.f32 	%f91, [%rd22];
	fma.rn.f32 	%f92, %f90, %f91, %f111;
	ld.global.f32 	%f93, [%rd20+4];
	ld.global.f32 	%f94, [%rd22+4];
	fma.rn.f32 	%f95, %f93, %f94, %f92;
	ld.global.f32 	%f96, [%rd20+8];
	ld.global.f32 	%f97, [%rd22+8];
	fma.rn.f32 	%f98, %f96, %f97, %f95;
	ld.global.f32 	%f99, [%rd20+12];
	ld.global.f32 	%f100, [%rd22+12];
	fma.rn.f32 	%f111, %f99, %f100, %f98;
	add.s32 	%r33, %r33, 4;
$L__BB0_11:
	setp.eq.s32 	%p9, %r14, 0;
	@%p9 bra 	$L__BB0_14;
	mul.wide.u32 	%rd23, %r33, 4;
	add.s64 	%rd30, %rd1, %rd23;
	add.s32 	%r36, %r33, %r2;
	neg.s32 	%r35, %r14;
$L__BB0_13:
	.pragma "nounroll";
	mul.wide.s32 	%rd24, %r36, 4;
	add.s64 	%rd25, %rd2, %rd24;
	ld.global.f32 	%f101, [%rd25];
	ld.global.f32 	%f102, [%rd30];
	fma.rn.f32 	%f111, %f101, %f102, %f111;
	add.s64 	%rd30, %rd30, 4;
	add.s32 	%r36, %r36, 1;
	add.s32 	%r35, %r35, 1;
	setp.ne.s32 	%p10, %r35, 0;
	@%p10 bra 	$L__BB0_13;
$L__BB0_14:
	cvta.to.global.u64 	%rd26, %rd10;
	mul.wide.s32 	%rd27, %r1, 4;
	add.s64 	%rd28, %rd26, %rd27;
	st.global.f32 	[%rd28], %f111;
$L__BB0_15:
	ret;

}


// ===== COMPILED SASS (sm_100) =====

	.target	sm_100

	.elftype	@"ET_EXEC"


//--------------------- .note.nv.tkinfo           --------------------------
	.section	.note.nv.tkinfo,"",@"SHT_NOTE"
	.sectionflags	@"SHF_NOTE_NV_TKINFO"
	.tkinfo
        /*0018*/ 	.word	0x00000002
        /*0030*/ 	.string	""
        /*0030*/ 	.string	"ptxas"
        /*0030*/ 	.string	"Cuda compilation tools, release 13.0, V13.0.88"
        /*0030*/ 	.string	"Build cuda_13.0.r13.0/compiler.36424714_0"
        /*0030*/ 	.string	"-arch sm_100 -m 64 "



//--------------------- .note.nv.cuinfo           --------------------------
	.section	.note.nv.cuinfo,"",@"SHT_NOTE"
	.sectionflags	@"SHF_NOTE_NV_CUINFO"
        /*0018*/ 	.short	0x0002
        /*001a*/ 	.short	0x0064
        /*001c*/ 	.short	0x0082
	.zero		2


//--------------------- .nv.info                  --------------------------
	.section	.nv.info,"",@"SHT_CUDA_INFO"
	.align	4


	//----- nvinfo : EIATTR_REGCOUNT
	.align		4
        /*0000*/ 	.byte	0x04, 0x2f
        /*0002*/ 	.short	(.L_1 - .L_0)
	.align		4
.L_0:
        /*0004*/ 	.word	index@(_Z21mult_matrix_by_vectorPfS_S_i)
        /*0008*/ 	.word	0x0000001e


	//----- nvinfo : EIATTR_FRAME_SIZE
	.align		4
.L_1:
        /*000c*/ 	.byte	0x04, 0x11
        /*000e*/ 	.short	(.L_3 - .L_2)
	.align		4
.L_2:
        /*0010*/ 	.word	index@(_Z21mult_matrix_by_vectorPfS_S_i)
        /*0014*/ 	.word	0x00000000


	//----- nvinfo : EIATTR_MIN_STACK_SIZE
	.align		4
.L_3:
        /*0018*/ 	.byte	0x04, 0x12
        /*001a*/ 	.short	(.L_5 - .L_4)
	.align		4
.L_4:
        /*001c*/ 	.word	index@(_Z21mult_matrix_by_vectorPfS_S_i)
        /*0020*/ 	.word	0x00000000
.L_5:


//--------------------- .nv.compat                --------------------------
	.section	.nv.compat,"",@"SHT_CUDA_COMPAT_INFO"
	.align	4
        /*0000*/ 	.byte	0x02, 0x09, 0x00, 0x00, 0x02, 0x02, 0x01, 0x00, 0x02, 0x05, 0x05, 0x00, 0x03, 0x07, 0x01, 0x01
        /*0010*/ 	.byte	0x02, 0x03, 0x00, 0x00, 0x02, 0x06, 0x01, 0x00, 0x04, 0x0b, 0x08, 0x00, 0x09, 0x00, 0x00, 0x00
        /*0020*/ 	.byte	0x00, 0x00, 0x00, 0x00


//--------------------- .nv.info._Z21mult_matrix_by_vectorPfS_S_i --------------------------
	.section	.nv.info._Z21mult_matrix_by_vectorPfS_S_i,"",@"SHT_CUDA_INFO"
	.sectionflags	@""
	.align	4


	//----- nvinfo : EIATTR_CUDA_API_VERSION
	.align		4
        /*0000*/ 	.byte	0x04, 0x37
        /*0002*/ 	.short	(.L_7 - .L_6)
.L_6:
        /*0004*/ 	.word	0x00000082


	//----- nvinfo : EIATTR_KPARAM_INFO
	.align		4
.L_7:
        /*0008*/ 	.byte	0x04, 0x17
        /*000a*/ 	.short	(.L_9 - .L_8)
.L_8:
        /*000c*/ 	.word	0x00000000
        /*0010*/ 	.short	0x0003
        /*0012*/ 	.short	0x0018
        /*0014*/ 	.byte	0x00, 0xf0, 0x11, 0x00


	//----- nvinfo : EIATTR_KPARAM_INFO
	.align		4
.L_9:
        /*0018*/ 	.byte	0x04, 0x17
        /*001a*/ 	.short	(.L_11 - .L_10)
.L_10:
        /*001c*/ 	.word	0x00000000
        /*0020*/ 	.short	0x0002
        /*0022*/ 	.short	0x0010
        /*0024*/ 	.byte	0x00, 0xf5, 0x21, 0x00


	//----- nvinfo : EIATTR_KPARAM_INFO
	.align		4
.L_11:
        /*0028*/ 	.byte	0x04, 0x17
        /*002a*/ 	.short	(.L_13 - .L_12)
.L_12:
        /*002c*/ 	.word	0x00000000
        /*0030*/ 	.short	0x0001
        /*0032*/ 	.short	0x0008
        /*0034*/ 	.byte	0x00, 0xf5, 0x21, 0x00


	//----- nvinfo : EIATTR_KPARAM_INFO
	.align		4
.L_13:
        /*0038*/ 	.byte	0x04, 0x17
        /*003a*/ 	.short	(.L_15 - .L_14)
.L_14:
        /*003c*/ 	.word	0x00000000
        /*0040*/ 	.short	0x0000
        /*0042*/ 	.short	0x0000
        /*0044*/ 	.byte	0x00, 0xf5, 0x21, 0x00


	//----- nvinfo : EIATTR_SPARSE_MMA_MASK
	.align		4
.L_15:
        /*0048*/ 	.byte	0x03, 0x50
        /*004a*/ 	.short	0x0000


	//----- nvinfo : EIATTR_MAXREG_COUNT
	.align		4
        /*004c*/ 	.byte	0x03, 0x1b
        /*004e*/ 	.short	0x00ff


	//----- nvinfo : EIATTR_MERCURY_ISA_VERSION
	.align		4
        /*0050*/ 	.byte	0x03, 0x5f
        /*0052*/ 	.short	0x0101


	//----- nvinfo : EIATTR_VRC_CTA_INIT_COUNT
	.align		4
        /*0054*/ 	.byte	0x02, 0x4a
	.zero		1
	.zero		1


	//----- nvinfo : EIATTR_EXIT_INSTR_OFFSETS
	.align		4
        /*0058*/ 	.byte	0x04, 0x1c
        /*005a*/ 	.short	(.L_17 - .L_16)


	//   ....[0]....
.L_16:
        /*005c*/ 	.word	0x00000070


	//   ....[1]....
        /*0060*/ 	.word	0x00000a80


	//----- nvinfo : EIATTR_CBANK_PARAM_SIZE
	.align		4
.L_17:
        /*0064*/ 	.byte	0x03, 0x19
        /*0066*/ 	.short	0x001c


	//----- nvinfo : EIATTR_PARAM_CBANK
	.align		4
        /*0068*/ 	.byte	0x04, 0x0a
        /*006a*/ 	.short	(.L_19 - .L_18)
	.align		4
.L_18:
        /*006c*/ 	.word	index@(.nv.constant0._Z21mult_matrix_by_vectorPfS_S_i)
        /*0070*/ 	.short	0x0380
        /*0072*/ 	.short	0x001c


	//----- nvinfo : EIATTR_SW_WAR
	.align		4
.L_19:
        /*0074*/ 	.byte	0x04, 0x36
        /*0076*/ 	.short	(.L_21 - .L_20)
.L_20:
        /*0078*/ 	.word	0x00000008
.L_21:


//--------------------- .nv.callgraph             --------------------------
	.section	.nv.callgraph,"",@"SHT_CUDA_CALLGRAPH"
	.align	4
	.sectionentsize	8
	.align		4
        /*0000*/ 	.word	0x00000000
	.align		4
        /*0004*/ 	.word	0xffffffff
	.align		4
        /*0008*/ 	.word	0x00000000
	.align		4
        /*000c*/ 	.word	0xfffffffe
	.align		4
        /*0010*/ 	.word	0x00000000
	.align		4
        /*0014*/ 	.word	0xfffffffd
	.align		4
        /*0018*/ 	.word	0x00000000
	.align		4
        /*001c*/ 	.word	0xfffffffc


//--------------------- .text._Z21mult_matrix_by_vectorPfS_S_i --------------------------
	.section	.text._Z21mult_matrix_by_vectorPfS_S_i,"ax",@progbits
	.align	128
        .global         _Z21mult_matrix_by_vectorPfS_S_i
        .type           _Z21mult_matrix_by_vectorPfS_S_i,@function
        .size           _Z21mult_matrix_by_vectorPfS_S_i,(.L_x_7 - _Z21mult_matrix_by_vectorPfS_S_i)
        .other          _Z21mult_matrix_by_vectorPfS_S_i,@"STO_CUDA_ENTRY STV_DEFAULT"
_Z21mult_matrix_by_vectorPfS_S_i:
.text._Z21mult_matrix_by_vectorPfS_S_i:
[----:B------:R-:W-:Y:S01]  /*0000*/  LDC R1, c[0x0][0x37c] ;  /* 0x0000df00ff017b82 */ /* 0x000fe20000000800 */
[----:B------:R-:W0:Y:S07]  /*0010*/  S2R R3, SR_TID.X ;  /* 0x0000000000037919 */ /* 0x000e2e0000002100 */
[----:B------:R-:W0:Y:S01]  /*0020*/  S2UR UR4, SR_CTAID.X ;  /* 0x00000000000479c3 */ /* 0x000e220000002500 */
[----:B------:R-:W1:Y:S07]  /*0030*/  LDCU UR16, c[0x0][0x398] ;  /* 0x00007300ff1077ac */ /* 0x000e6e0008000800 */
[----:B------:R-:W0:Y:S02]  /*0040*/  LDC R0, c[0x0][0x360] ;  /* 0x0000d800ff007b82 */ /* 0x000e240000000800 */
[----:B0-----:R-:W-:-:S05]  /*0050*/  IMAD R0, R0, UR4, R3 ;  /* 0x0000000400007c24 */ /* 0x001fca000f8e0203 */
[----:B-1----:R-:W-:-:S13]  /*0060*/  ISETP.GE.AND P0, PT, R0, UR16, PT ;  /* 0x0000001000007c0c */ /* 0x002fda000bf06270 */
[----:B------:R-:W-:Y:S05]  /*0070*/  @P0 EXIT ;  /* 0x000000000000094d */ /* 0x000fea0003800000 */
[----:B------:R-:W-:Y:S01]  /*0080*/  UISETP.GE.AND UP0, UPT, UR16, 0x1, UPT ;  /* 0x000000011000788c */ /* 0x000fe2000bf06270 */
[----:B------:R-:W-:Y:S01]  /*0090*/  HFMA2 R15, -RZ, RZ, 0, 0 ;  /* 0x00000000ff0f7431 */ /* 0x000fe200000001ff */
[----:B------:R-:W0:Y:S07]  /*00a0*/  LDCU.64 UR14, c[0x0][0x358] ;  /* 0x00006b00ff0e77ac */ /* 0x000e2e0008000a00 */
[----:B------:R-:W-:Y:S05]  /*00b0*/  BRA.U !UP0, `(.L_x_0) ;  /* 0x0000000908647547 */ /* 0x000fea000b800000 */
[----:B------:R-:W-:Y:S02]  /*00c0*/  UISETP.GE.U32.AND UP1, UPT, UR16, 0x10, UPT ;  /* 0x000000101000788c */ /* 0x000fe4000bf26070 */
[----:B------:R-:W-:Y:S01]  /*00d0*/  IMAD R7, R0, UR16, RZ ;  /* 0x0000001000077c24 */ /* 0x000fe2000f8e02ff */
[----:B------:R-:W-:Y:S01]  /*00e0*/  ULOP3.LUT UR12, UR16, 0xf, URZ, 0xc0, !UPT ;  /* 0x0000000f100c7892 */ /* 0x000fe2000f8ec0ff */
[----:B------:R-:W-:Y:S02]  /*00f0*/  MOV R15, RZ ;  /* 0x000000ff000f7202 */ /* 0x000fe40000000f00 */
[----:B------:R-:W-:Y:S01]  /*0100*/  MOV R8, RZ ;  /* 0x000000ff00087202 */ /* 0x000fe20000000f00 */
[----:B------:R-:W-:Y:S02]  /*0110*/  UISETP.NE.AND UP0, UPT, UR12, URZ, UPT ;  /* 0x000000ff0c00728c */ /* 0x000fe4000bf05270 */
[----:B------:R-:W-:Y:S09]  /*0120*/  BRA.U !UP1, `(.L_x_1) ;  /* 0x0000000509147547 */ /* 0x000ff2000b800000 */
[----:B------:R-:W1:Y:S01]  /*0130*/  LDCU.128 UR8, c[0x0][0x380] ;  /* 0x00007000ff0877ac */ /* 0x000e620008000c00 */
[----:B------:R-:W-:Y:S02]  /*0140*/  MOV R15, RZ ;  /* 0x000000ff000f7202 */ /* 0x000fe40000000f00 */
[----:B------:R-:W-:Y:S01]  /*0150*/  MOV R6, R7 ;  /* 0x0000000700067202 */ /* 0x000fe20000000f00 */
[----:B------:R-:W-:-:S06]  /*0160*/  ULOP3.LUT UR13, UR16, 0x7ffffff0, URZ, 0xc0, !UPT ;  /* 0x7ffffff0100d7892 */ /* 0x000fcc000f8ec0ff */
[----:B------:R-:W-:Y:S01]  /*0170*/  MOV R8, UR13 ;  /* 0x0000000d00087c02 */ /* 0x000fe20008000f00 */
[----:B-1----:R-:W-:Y:S02]  /*0180*/  UIADD3 UR4, UP2, UPT, UR10, 0x20, URZ ;  /* 0x000000200a047890 */ /* 0x002fe4000ff5e0ff */
[----:B------:R-:W-:Y:S02]  /*0190*/  UIADD3 UR6, UP1, UPT, UR8, 0x20, URZ ;  /* 0x0000002008067890 */ /* 0x000fe4000ff3e0ff */
[----:B------:R-:W-:Y:S02]  /*01a0*/  UIADD3.X UR5, UPT, UPT, URZ, UR11, URZ, UP2, !UPT ;  /* 0x0000000bff057290 */ /* 0x000fe400097fe4ff */
[----:B------:R-:W-:Y:S01]  /*01b0*/  MOV R2, UR4 ;  /* 0x0000000400027c02 */ /* 0x000fe20008000f00 */
[----:B------:R-:W-:Y:S02]  /*01c0*/  UIADD3 UR8, UPT, UPT, -UR13, URZ, URZ ;  /* 0x000000ff0d087290 */ /* 0x000fe4000fffe1ff */
[----:B------:R-:W-:Y:S01]  /*01d0*/  UIADD3.X UR7, UPT, UPT, URZ, UR9, URZ, UP1, !UPT ;  /* 0x00000009ff077290 */ /* 0x000fe20008ffe4ff */
[----:B------:R-:W-:-:S11]  /*01e0*/  MOV R3, UR5 ;  /* 0x0000000500037c02 */ /* 0x000fd60008000f00 */
.L_x_2:
[----:B------:R-:W-:Y:S01]  /*01f0*/  MOV R4, UR6 ;  /* 0x0000000600047c02 */ /* 0x000fe20008000f00 */
[----:B0-----:R-:W2:Y:S01]  /*0200*/  LDG.E R17, desc[UR14][R2.64+-0x20] ;  /* 0xffffe00e02117981 */ /* 0x001ea2000c1e1900 */
[----:B------:R-:W-:-:S03]  /*0210*/  MOV R5, UR7 ;  /* 0x0000000700057c02 */ /* 0x000fc60008000f00 */
[----:B------:R-:W3:Y:S01]  /*0220*/  LDG.E R25, desc[UR14][R2.64+-0x1c] ;  /* 0xffffe40e02197981 */ /* 0x000ee2000c1e1900 */
[----:B------:R-:W-:-:S03]  /*0230*/  IMAD.WIDE R4, R6, 0x4, R4 ;  /* 0x0000000406047825 */ /* 0x000fc600078e0204 */
[----:B------:R-:W4:Y:S04]  /*0240*/  LDG.E R19, desc[UR14][R2.64+-0x18] ;  /* 0xffffe80e02137981 */ /* 0x000f28000c1e1900 */
[----:B------:R-:W2:Y:S04]  /*0250*/  LDG.E R16, desc[UR14][R4.64+-0x20] ;  /* 0xffffe00e04107981 */ /* 0x000ea8000c1e1900 */
[----:B------:R-:W3:Y:S04]  /*0260*/  LDG.E R18, desc[UR14][R4.64+-0x1c] ;  /* 0xffffe40e04127981 */ /* 0x000ee8000c1e1900 */
[----:B------:R-:W4:Y:S04]  /*0270*/  LDG.E R20, desc[UR14][R4.64+-0x18] ;  /* 0xffffe80e04147981 */ /* 0x000f28000c1e1900 */
[----:B------:R-:W5:Y:S04]  /*0280*/  LDG.E R22, desc[UR14][R2.64+-0x14] ;  /* 0xffffec0e02167981 */ /* 0x000f68000c1e1900 */
        /* <DEDUP_REMOVED lines=8> */
[----:B------:R-:W5:Y:S01]  /*0310*/  LDG.E R14, desc[UR14][R4.64+-0x4] ;  /* 0xfffffc0e040e7981 */ /* 0x000f62000c1e1900 */
[----:B--2---:R-:W-:-:S03]  /*0320*/  FFMA R17, R16, R17, R15 ;  /* 0x0000001110117223 */ /* 0x004fc6000000000f */
[----:B------:R-:W2:Y:S04]  /*0330*/  LDG.E R15, desc[UR14][R2.64] ;  /* 0x0000000e020f7981 */ /* 0x000ea8000c1e1900 */
[----:B------:R-:W2:Y:S01]  /*0340*/  LDG.E R16, desc[UR14][R4.64] ;  /* 0x0000000e04107981 */ /* 0x000ea2000c1e1900 */
[----:B---3--:R-:W-:-:S03]  /*0350*/  FFMA R25, R18, R25, R17 ;  /* 0x0000001912197223 */ /* 0x008fc60000000011 */
[----:B------:R-:W3:Y:S01]  /*0360*/  LDG.E R17, desc[UR14][R2.64+0x4] ;  /* 0x0000040e02117981 */ /* 0x000ee2000c1e1900 */
[----:B----4-:R-:W-:-:S03]  /*0370*/  FFMA R26, R20, R19, R25 ;  /* 0x00000013141a7223 */ /* 0x010fc60000000019 */
[----:B------:R-:W3:Y:S04]  /*0380*/  LDG.E R18, desc[UR14][R4.64+0x4] ;  /* 0x0000040e04127981 */ /* 0x000ee8000c1e1900 */
[----:B------:R-:W4:Y:S01]  /*0390*/  LDG.E R20, desc[UR14][R2.64+0x8] ;  /* 0x0000080e02147981 */ /* 0x000f22000c1e1900 */
[----:B-----5:R-:W-:-:S03]  /*03a0*/  FFMA R25, R21, R22, R26 ;  /* 0x0000001615197223 */ /* 0x020fc6000000001a */
[----:B------:R-:W4:Y:S04]  /*03b0*/  LDG.E R19, desc[UR14][R4.64+0x8] ;  /* 0x0000080e04137981 */ /* 0x000f28000c1e1900 */
[----:B------:R-:W5:Y:S01]  /*03c0*/  LDG.E R22, desc[UR14][R2.64+0xc] ;  /* 0x00000c0e02167981 */ /* 0x000f62000c1e1900 */
[----:B------:R-:W-:-:S03]  /*03d0*/  FFMA R25, R24, R23, R25 ;  /* 0x0000001718197223 */ /* 0x000fc60000000019 */
[----:B------:R-:W5:Y:S04]  /*03e0*/  LDG.E R21, desc[UR14][R4.64+0xc] ;  /* 0x00000c0e04157981 */ /* 0x000f68000c1e1900 */
[----:B------:R-:W5:Y:S01]  /*03f0*/  LDG.E R24, desc[UR14][R2.64+0x10] ;  /* 0x0000100e02187981 */ /* 0x000f62000c1e1900 */
[----:B------:R-:W-:-:S03]  /*0400*/  FFMA R25, R10, R9, R25 ;  /* 0x000000090a197223 */ /* 0x000fc60000000019 */
[----:B------:R-:W5:Y:S04]  /*0410*/  LDG.E R23, desc[UR14][R4.64+0x10] ;  /* 0x0000100e04177981 */ /* 0x000f68000c1e1900 */
[----:B------:R-:W5:Y:S01]  /*0420*/  LDG.E R10, desc[UR14][R2.64+0x14] ;  /* 0x0000140e020a7981 */ /* 0x000f62000c1e1900 */
[----:B------:R-:W-:-:S03]  /*0430*/  FFMA R27, R12, R11, R25 ;  /* 0x0000000b0c1b7223 */ /* 0x000fc60000000019 */
[----:B------:R-:W5:Y:S04]  /*0440*/  LDG.E R9, desc[UR14][R4.64+0x14] ;  /* 0x0000140e04097981 */ /* 0x000f68000c1e1900 */
[----:B------:R-:W5:Y:S04]  /*0450*/  LDG.E R11, desc[UR14][R2.64+0x18] ;  /* 0x0000180e020b7981 */ /* 0x000f68000c1e1900 */
[----:B------:R-:W5:Y:S04]  /*0460*/  LDG.E R12, desc[UR14][R4.64+0x18] ;  /* 0x0000180e040c7981 */ /* 0x000f68000c1e1900 */
[----:B------:R-:W5:Y:S04]  /*0470*/  LDG.E R25, desc[UR14][R4.64+0x1c] ;  /* 0x00001c0e04197981 */ /* 0x000f68000c1e1900 */
[----:B------:R0:W5:Y:S01]  /*0480*/  LDG.E R26, desc[UR14][R2.64+0x1c] ;  /* 0x00001c0e021a7981 */ /* 0x000162000c1e1900 */
[----:B------:R-:W-:Y:S01]  /*0490*/  FFMA R13, R14, R13, R27 ;  /* 0x0000000d0e0d7223 */ /* 0x000fe2000000001b */
[----:B------:R-:W-:-:S04]  /*04a0*/  UIADD3 UR8, UPT, UPT, UR8, 0x10, URZ ;  /* 0x0000001008087890 */ /* 0x000fc8000fffe0ff */
[----:B------:R-:W-:Y:S01]  /*04b0*/  UISETP.NE.AND UP1, UPT, UR8, URZ, UPT ;  /* 0x000000ff0800728c */ /* 0x000fe2000bf25270 */
[----:B0-----:R-:W-:Y:S02]  /*04c0*/  IADD3 R2, P0, PT, R2, 0x40, RZ ;  /* 0x0000004002027810 */ /* 0x001fe40007f1e0ff */
[----:B------:R-:W-:Y:S02]  /*04d0*/  IADD3 R6, PT, PT, R6, 0x10, RZ ;  /* 0x0000001006067810 */ /* 0x000fe40007ffe0ff */
[----:B------:R-:W-:Y:S01]  /*04e0*/  IADD3.X R3, PT, PT, RZ, R3, RZ, P0, !PT ;  /* 0x00000003ff037210 */ /* 0x000fe200007fe4ff */
[----:B--2---:R-:W-:-:S04]  /*04f0*/  FFMA R13, R16, R15, R13 ;  /* 0x0000000f100d7223 */ /* 0x004fc8000000000d */
[----:B---3--:R-:W-:-:S04]  /*0500*/  FFMA R18, R18, R17, R13 ;  /* 0x0000001112127223 */ /* 0x008fc8000000000d */
[----:B----4-:R-:W-:-:S04]  /*0510*/  FFMA R18, R19, R20, R18 ;  /* 0x0000001413127223 */ /* 0x010fc80000000012 */
[----:B-----5:R-:W-:-:S04]  /*0520*/  FFMA R18, R21, R22, R18 ;  /* 0x0000001615127223 */ /* 0x020fc80000000012 */
[----:B------:R-:W-:-:S04]  /*0530*/  FFMA R18, R23, R24, R18 ;  /* 0x0000001817127223 */ /* 0x000fc80000000012 */
[----:B------:R-:W-:-:S04]  /*0540*/  FFMA R9, R9, R10, R18 ;  /* 0x0000000a09097223 */ /* 0x000fc80000000012 */
[----:B------:R-:W-:-:S04]  /*0550*/  FFMA R12, R12, R11, R9 ;  /* 0x0000000b0c0c7223 */ /* 0x000fc80000000009 */
[----:B------:R-:W-:Y:S01]  /*0560*/  FFMA R15, R25, R26, R12 ;  /* 0x0000001a190f7223 */ /* 0x000fe2000000000c */
[----:B------:R-:W-:Y:S06]  /*0570*/  BRA.U UP1, `(.L_x_2) ;  /* 0xfffffffd011c7547 */ /* 0x000fec000b83ffff */
.L_x_1:
[----:B------:R-:W-:Y:S05]  /*0580*/  BRA.U !UP0, `(.L_x_0) ;  /* 0x0000000508307547 */ /* 0x000fea000b800000 */
[----:B------:R-:W-:Y:S02]  /*0590*/  UISETP.GE.U32.AND UP0, UPT, UR12, 0x8, UPT ;  /* 0x000000080c00788c */ /* 0x000fe4000bf06070 */
[----:B------:R-:W-:-:S04]  /*05a0*/  ULOP3.LUT UR5, UR16, 0x7, URZ, 0xc0, !UPT ;  /* 0x0000000710057892 */ /* 0x000fc8000f8ec0ff */
[----:B------:R-:W-:-:S03]  /*05b0*/  UISETP.NE.AND UP1, UPT, UR5, URZ, UPT ;  /* 0x000000ff0500728c */ /* 0x000fc6000bf25270 */
[----:B------:R-:W-:Y:S08]  /*05c0*/  BRA.U !UP0, `(.L_x_3) ;  /* 0x0000000108787547 */ /* 0x000ff0000b800000 */
[----:B------:R-:W1:Y:S01]  /*05d0*/  LDC.64 R2, c[0x0][0x380] ;  /* 0x0000e000ff027b82 */ /* 0x000e620000000a00 */
[----:B------:R-:W-:-:S07]  /*05e0*/  IADD3 R9, PT, PT, R7, R8, RZ ;  /* 0x0000000807097210 */ /* 0x000fce0007ffe0ff */
[----:B------:R-:W2:Y:S01]  /*05f0*/  LDC.64 R4, c[0x0][0x388] ;  /* 0x0000e200ff047b82 */ /* 0x000ea20000000a00 */
[----:B-1----:R-:W-:-:S05]  /*0600*/  IMAD.WIDE R2, R9, 0x4, R2 ;  /* 0x0000000409027825 */ /* 0x002fca00078e0202 */
[----:B0-----:R-:W3:Y:S01]  /*0610*/  LDG.E R10, desc[UR14][R2.64] ;  /* 0x0000000e020a7981 */ /* 0x001ee2000c1e1900 */
[----:B--2---:R-:W-:-:S03]  /*0620*/  IMAD.WIDE.U32 R4, R8, 0x4, R4 ;  /* 0x0000000408047825 */ /* 0x004fc600078e0004 */
[----:B------:R-:W2:Y:S04]  /*0630*/  LDG.E R13, desc[UR14][R2.64+0x4] ;  /* 0x0000040e020d7981 */ /* 0x000ea8000c1e1900 */
[----:B------:R-:W3:Y:S04]  /*0640*/  LDG.E R11, desc[UR14][R4.64] ;  /* 0x0000000e040b7981 */ /* 0x000ee8000c1e1900 */
[----:B------:R-:W2:Y:S04]  /*0650*/  LDG.E R12, desc[UR14][R4.64+0x4] ;  /* 0x0000040e040c7981 */ /* 0x000ea8000c1e1900 */
[----:B------:R-:W4:Y:S04]  /*0660*/  LDG.E R17, desc[UR14][R2.64+0x8] ;  /* 0x0000080e02117981 */ /* 0x000f28000c1e1900 */
        /* <DEDUP_REMOVED lines=11> */
[----:B------:R-:W-:Y:S01]  /*0720*/  IADD3 R8, PT, PT, R8, 0x8, RZ ;  /* 0x0000000808087810 */ /* 0x000fe20007ffe0ff */
[----:B---3--:R-:W-:-:S04]  /*0730*/  FFMA R10, R10, R11, R15 ;  /* 0x0000000b0a0a7223 */ /* 0x008fc8000000000f */
[----:B--2---:R-:W-:-:S04]  /*0740*/  FFMA R10, R13, R12, R10 ;  /* 0x0000000c0d0a7223 */ /* 0x004fc8000000000a */
[----:B----4-:R-:W-:-:S04]  /*0750*/  FFMA R10, R17, R14, R10 ;  /* 0x0000000e110a7223 */ /* 0x010fc8000000000a */
[----:B-----5:R-:W-:-:S04]  /*0760*/  FFMA R10, R19, R16, R10 ;  /* 0x00000010130a7223 */ /* 0x020fc8000000000a */
[----:B------:R-:W-:-:S04]  /*0770*/  FFMA R10, R21, R18, R10 ;  /* 0x00000012150a7223 */ /* 0x000fc8000000000a */
[----:B------:R-:W-:-:S04]  /*0780*/  FFMA R23, R23, R20, R10 ;  /* 0x0000001417177223 */ /* 0x000fc8000000000a */
[----:B------:R-:W-:-:S04]  /*0790*/  FFMA R6, R6, R9, R23 ;  /* 0x0000000906067223 */ /* 0x000fc80000000017 */
[----:B------:R-:W-:-:S07]  /*07a0*/  FFMA R15, R25, R22, R6 ;  /* 0x00000016190f7223 */ /* 0x000fce0000000006 */
.L_x_3:
        /* <DEDUP_REMOVED lines=17> */
[----:B------:R-:W5:Y:S01]  /*08c0*/  LDG.E R14, desc[UR14][R4.64+0xc] ;  /* 0x00000c0e040e7981 */ /* 0x000f62000c1e1900 */
[----:B------:R-:W-:Y:S01]  /*08d0*/  IADD3 R8, PT, PT, R8, 0x4, RZ ;  /* 0x0000000408087810 */ /* 0x000fe20007ffe0ff */
[----:B---3--:R-:W-:-:S04]  /*08e0*/  FFMA R6, R6, R9, R15 ;  /* 0x0000000906067223 */ /* 0x008fc8000000000f */
[----:B--2---:R-:W-:-:S04]  /*08f0*/  FFMA R6, R11, R10, R6 ;  /* 0x0000000a0b067223 */ /* 0x004fc80000000006 */
[----:B----4-:R-:W-:-:S04]  /*0900*/  FFMA R6, R13, R12, R6 ;  /* 0x0000000c0d067223 */ /* 0x010fc80000000006 */
[----:B-----5:R-:W-:-:S07]  /*0910*/  FFMA R15, R17, R14, R6 ;  /* 0x0000000e110f7223 */ /* 0x020fce0000000006 */
.L_x_4:
[----:B------:R-:W-:Y:S05]  /*0920*/  BRA.U !UP1, `(.L_x_0) ;  /* 0x0000000109487547 */ /* 0x000fea000b800000 */
[----:B------:R-:W1:Y:S01]  /*0930*/  LDC.64 R2, c[0x0][0x388] ;  /* 0x0000e200ff027b82 */ /* 0x000e620000000a00 */
[----:B------:R-:W-:Y:S01]  /*0940*/  IADD3 R7, PT, PT, R7, R8, RZ ;  /* 0x0000000807077210 */ /* 0x000fe20007ffe0ff */
[----:B------:R-:W-:-:S06]  /*0950*/  UIADD3 UR4, UPT, UPT, -UR4, URZ, URZ ;  /* 0x000000ff04047290 */ /* 0x000fcc000fffe1ff */
[----:B------:R-:W2:Y:S01]  /*0960*/  LDC.64 R10, c[0x0][0x380] ;  /* 0x0000e000ff0a7b82 */ /* 0x000ea20000000a00 */
[----:B-1----:R-:W-:-:S03]  /*0970*/  IMAD.WIDE.U32 R2, R8, 0x4, R2 ;  /* 0x0000000408027825 */ /* 0x002fc600078e0002 */
[----:B------:R-:W-:Y:S02]  /*0980*/  MOV R6, R2 ;  /* 0x0000000200067202 */ /* 0x000fe40000000f00 */
[----:B------:R-:W-:-:S07]  /*0990*/  MOV R5, R3 ;  /* 0x0000000300057202 */ /* 0x000fce0000000f00 */
.L_x_5:
[----:B--2---:R-:W-:Y:S01]  /*09a0*/  IMAD.WIDE R2, R7, 0x4, R10 ;  /* 0x0000000407027825 */ /* 0x004fe200078e020a */
[----:B------:R-:W-:-:S05]  /*09b0*/  MOV R4, R6 ;  /* 0x0000000600047202 */ /* 0x000fca0000000f00 */
[----:B0-----:R-:W2:Y:S04]  /*09c0*/  LDG.E R2, desc[UR14][R2.64] ;  /* 0x0000000e02027981 */ /* 0x001ea8000c1e1900 */
[----:B------:R0:W2:Y:S01]  /*09d0*/  LDG.E R4, desc[UR14][R4.64] ;  /* 0x0000000e04047981 */ /* 0x0000a2000c1e1900 */
[----:B------:R-:W-:Y:S01]  /*09e0*/  UIADD3 UR4, UPT, UPT, UR4, 0x1, URZ ;  /* 0x0000000104047890 */ /* 0x000fe2000fffe0ff */
[----:B------:R-:W-:Y:S02]  /*09f0*/  IADD3 R6, P0, PT, R6, 0x4, RZ ;  /* 0x0000000406067810 */ /* 0x000fe40007f1e0ff */
[----:B------:R-:W-:Y:S01]  /*0a00*/  IADD3 R7, PT, PT, R7, 0x1, RZ ;  /* 0x0000000107077810 */ /* 0x000fe20007ffe0ff */
[----:B------:R-:W-:Y:S01]  /*0a10*/  UISETP.NE.AND UP0, UPT, UR4, URZ, UPT ;  /* 0x000000ff0400728c */ /* 0x000fe2000bf05270 */
[----:B0-----:R-:W-:Y:S01]  /*0a20*/  IADD3.X R5, PT, PT, RZ, R5, RZ, P0, !PT ;  /* 0x00000005ff057210 */ /* 0x001fe200007fe4ff */
[----:B--2---:R-:W-:-:S07]  /*0a30*/  FFMA R15, R2, R4, R15 ;  /* 0x00000004020f7223 */ /* 0x004fce000000000f */
[----:B------:R-:W-:Y:S05]  /*0a40*/  BRA.U UP0, `(.L_x_5) ;  /* 0xfffffffd00d47547 */ /* 0x000fea000b83ffff */
.L_x_0:
[----:B------:R-:W1:Y:S02]  /*0a50*/  LDC.64 R2, c[0x0][0x390] ;  /* 0x0000e400ff027b82 */ /* 0x000e640000000a00 */
[----:B-1----:R-:W-:-:S05]  /*0a60*/  IMAD.WIDE R2, R0, 0x4, R2 ;  /* 0x0000000400027825 */ /* 0x002fca00078e0202 */
[----:B0-----:R-:W-:Y:S01]  /*0a70*/  STG.E desc[UR14][R2.64], R15 ;  /* 0x0000000f02007986 */ /* 0x001fe2000c10190e */
[----:B------:R-:W-:Y:S05]  /*0a80*/  EXIT ;  /* 0x000000000000794d */ /* 0x000fea0003800000 */
.L_x_6:
[----:B------:R-:W-:-:S00]  /*0a90*/  BRA `(.L_x_6) ;  /* 0xfffffffc00fc7947 */ /* 0x000fc0000383ffff */
[----:B------:R-:W-:-:S00]  /*0aa0*/  NOP ;  /* 0x0000000000007918 */ /* 0x000fc00000000000 */
        /* <DEDUP_REMOVED lines=13> */
.L_x_7:


//--------------------- .nv.shared.reserved.0     --------------------------
	.section	.nv.shared.reserved.0,"aw",@nobits
	.weak		__nv_reservedSMEM_offset_0_alias
	.size		__nv_reservedSMEM_offset_0_alias, 0, 64
	.other		__nv_reservedSMEM_offset_0_alias,@"STO_CUDA_RESERVED_SHARED STV_DEFAULT"
__nv_reservedSMEM_offset_0_alias:
	.zero		0
	.zero		64


//--------------------- .nv.constant0._Z21mult_matrix_by_vectorPfS_S_i --------------------------
	.section	.nv.constant0._Z21mult_matrix_by_vectorPfS_S_i,"a",@progbits
	.sectionflags	@""
	.align	4
.nv.constant0._Z21mult_matrix_by_vectorPfS_S_i:
	.zero		924


//--------------------- SYMBOLS --------------------------

	.type		.nv.reservedSmem.offset0,@object
	.size		.nv.reservedSmem.offset0,0x4
